	.headerflags	@"EF_CUDA_TEXMODE_UNIFIED EF_CUDA_64BIT_ADDRESS EF_CUDA_ACCELERATORS EF_CUDA_SM90 EF_CUDA_VIRTUAL_SM(EF_CUDA_SM90)"
	.elftype	@"ET_EXEC"


//--------------------- .nv.info                  --------------------------
	.section	.nv.info,"",@"SHT_CUDA_INFO"
	.align	4


	//----- nvinfo : EIATTR_REGCOUNT
	.align		4
        /*0000*/ 	.byte	0x04, 0x2f
        /*0002*/ 	.short	(.L_3 - .L_2)
	.align		4
.L_2:
        /*0004*/ 	.word	index@(triton_poi_fused__native_batch_norm_legit_no_training_cat_relu_18)
        /*0008*/ 	.word	0x00000017


	//----- nvinfo : EIATTR_MIN_STACK_SIZE
	.align		4
.L_3:
        /*000c*/ 	.byte	0x04, 0x12
        /*000e*/ 	.short	(.L_5 - .L_4)
	.align		4
.L_4:
        /*0010*/ 	.word	index@(triton_poi_fused__native_batch_norm_legit_no_training_cat_relu_18)
        /*0014*/ 	.word	0x00000000


	//----- nvinfo : EIATTR_FRAME_SIZE
	.align		4
.L_5:
        /*0018*/ 	.byte	0x04, 0x11
        /*001a*/ 	.short	(.L_7 - .L_6)
	.align		4
.L_6:
        /*001c*/ 	.word	index@(triton_poi_fused__native_batch_norm_legit_no_training_cat_relu_18)
        /*0020*/ 	.word	0x00000000


	//----- nvinfo : EIATTR_MIN_STACK_SIZE
	.align		4
.L_7:
        /*0024*/ 	.byte	0x04, 0x12
        /*0026*/ 	.short	(.L_9 - .L_8)
	.align		4
.L_8:
        /*0028*/ 	.word	index@(triton_poi_fused__native_batch_norm_legit_no_training_cat_relu_18)
        /*002c*/ 	.word	0x00000000
.L_9:


//--------------------- .nv.info.triton_poi_fused__native_batch_norm_legit_no_training_cat_relu_18 --------------------------
	.section	.nv.info.triton_poi_fused__native_batch_norm_legit_no_training_cat_relu_18,"",@"SHT_CUDA_INFO"
	.sectionflags	@""
	.align	4


	//----- nvinfo : EIATTR_CUDA_API_VERSION
	.align		4
        /*0000*/ 	.byte	0x04, 0x37
        /*0002*/ 	.short	(.L_11 - .L_10)
.L_10:
        /*0004*/ 	.word	0x0000007c


	//----- nvinfo : EIATTR_KPARAM_INFO
	.align		4
.L_11:
        /*0008*/ 	.byte	0x04, 0x17
        /*000a*/ 	.short	(.L_13 - .L_12)
.L_12:
        /*000c*/ 	.word	0x00000000
        /*0010*/ 	.short	0x0008
        /*0012*/ 	.short	0x0040
        /*0014*/ 	.byte	0x00, 0xf0, 0x11, 0x00


	//----- nvinfo : EIATTR_KPARAM_INFO
	.align		4
.L_13:
        /*0018*/ 	.byte	0x04, 0x17
        /*001a*/ 	.short	(.L_15 - .L_14)
.L_14:
        /*001c*/ 	.word	0x00000000
        /*0020*/ 	.short	0x0007
        /*0022*/ 	.short	0x0038
        /*0024*/ 	.byte	0x00, 0xf4, 0x21, 0x00


	//----- nvinfo : EIATTR_KPARAM_INFO
	.align		4
.L_15:
        /*0028*/ 	.byte	0x04, 0x17
        /*002a*/ 	.short	(.L_17 - .L_16)
.L_16:
        /*002c*/ 	.word	0x00000000
        /*0030*/ 	.short	0x0006
        /*0032*/ 	.short	0x0030
        /*0034*/ 	.byte	0x00, 0xf4, 0x21, 0x00


	//----- nvinfo : EIATTR_KPARAM_INFO
	.align		4
.L_17:
        /*0038*/ 	.byte	0x04, 0x17
        /*003a*/ 	.short	(.L_19 - .L_18)
.L_18:
        /*003c*/ 	.word	0x00000000
        /*0040*/ 	.short	0x0005
        /*0042*/ 	.short	0x0028
        /*0044*/ 	.byte	0x00, 0xf4, 0x21, 0x00


	//----- nvinfo : EIATTR_KPARAM_INFO
	.align		4
.L_19:
        /*0048*/ 	.byte	0x04, 0x17
        /*004a*/ 	.short	(.L_21 - .L_20)
.L_20:
        /*004c*/ 	.word	0x00000000
        /*0050*/ 	.short	0x0004
        /*0052*/ 	.short	0x0020
        /*0054*/ 	.byte	0x00, 0xf4, 0x21, 0x00


	//----- nvinfo : EIATTR_KPARAM_INFO
	.align		4
.L_21:
        /*0058*/ 	.byte	0x04, 0x17
        /*005a*/ 	.short	(.L_23 - .L_22)
.L_22:
        /*005c*/ 	.word	0x00000000
        /*0060*/ 	.short	0x0003
        /*0062*/ 	.short	0x0018
        /*0064*/ 	.byte	0x00, 0xf4, 0x21, 0x00


	//----- nvinfo : EIATTR_KPARAM_INFO
	.align		4
.L_23:
        /*0068*/ 	.byte	0x04, 0x17
        /*006a*/ 	.short	(.L_25 - .L_24)
.L_24:
        /*006c*/ 	.word	0x00000000
        /*0070*/ 	.short	0x0002
        /*0072*/ 	.short	0x0010
        /*0074*/ 	.byte	0x00, 0xf4, 0x21, 0x00


	//----- nvinfo : EIATTR_KPARAM_INFO
	.align		4
.L_25:
        /*0078*/ 	.byte	0x04, 0x17
        /*007a*/ 	.short	(.L_27 - .L_26)
.L_26:
        /*007c*/ 	.word	0x00000000
        /*0080*/ 	.short	0x0001
        /*0082*/ 	.short	0x0008
        /*0084*/ 	.byte	0x00, 0xf4, 0x21, 0x00


	//----- nvinfo : EIATTR_KPARAM_INFO
	.align		4
.L_27:
        /*0088*/ 	.byte	0x04, 0x17
        /*008a*/ 	.short	(.L_29 - .L_28)
.L_28:
        /*008c*/ 	.word	0x00000000
        /*0090*/ 	.short	0x0000
        /*0092*/ 	.short	0x0000
        /*0094*/ 	.byte	0x00, 0xf4, 0x21, 0x00


	//----- nvinfo : EIATTR_SPARSE_MMA_MASK
	.align		4
.L_29:
        /*0098*/ 	.byte	0x03, 0x50
        /*009a*/ 	.short	0x0000


	//----- nvinfo : EIATTR_MAXREG_COUNT
	.align		4
        /*009c*/ 	.byte	0x03, 0x1b
        /*009e*/ 	.short	0x00ff


	//----- nvinfo : EIATTR_EXIT_INSTR_OFFSETS
	.align		4
        /*00a0*/ 	.byte	0x04, 0x1c
        /*00a2*/ 	.short	(.L_31 - .L_30)


	//   ....[0]....
.L_30:
        /*00a4*/ 	.word	0x00000520


	//----- nvinfo : EIATTR_REQNTID
	.align		4
.L_31:
        /*00a8*/ 	.byte	0x04, 0x10
        /*00aa*/ 	.short	(.L_33 - .L_32)
.L_32:
        /*00ac*/ 	.word	0x00000100
        /*00b0*/ 	.word	0x00000001
        /*00b4*/ 	.word	0x00000001


	//----- nvinfo : EIATTR_CBANK_PARAM_SIZE
	.align		4
.L_33:
        /*00b8*/ 	.byte	0x03, 0x19
        /*00ba*/ 	.short	0x0044


	//----- nvinfo : EIATTR_PARAM_CBANK
	.align		4
        /*00bc*/ 	.byte	0x04, 0x0a
        /*00be*/ 	.short	(.L_35 - .L_34)
	.align		4
.L_34:
        /*00c0*/ 	.word	index@(.nv.constant0.triton_poi_fused__native_batch_norm_legit_no_training_cat_relu_18)
        /*00c4*/ 	.short	0x0210
        /*00c6*/ 	.short	0x0044


	//----- nvinfo : EIATTR_SW_WAR
	.align		4
.L_35:
        /*00c8*/ 	.byte	0x04, 0x36
        /*00ca*/ 	.short	(.L_37 - .L_36)
.L_36:
        /*00cc*/ 	.word	0x00000008
.L_37:


//--------------------- .nv.callgraph             --------------------------
	.section	.nv.callgraph,"",@"SHT_CUDA_CALLGRAPH"
	.align	4
	.sectionentsize	8
	.align		4
        /*0000*/ 	.word	0x00000000
	.align		4
        /*0004*/ 	.word	0xffffffff
	.align		4
        /*0008*/ 	.word	0x00000000
	.align		4
        /*000c*/ 	.word	0xfffffffe
	.align		4
        /*0010*/ 	.word	0x00000000
	.align		4
        /*0014*/ 	.word	0xfffffffd
	.align		4
        /*0018*/ 	.word	0x00000000
	.align		4
        /*001c*/ 	.word	0xfffffffc


//--------------------- .nv.constant4             --------------------------
	.section	.nv.constant4,"a",@progbits
	.align	8
	.align		8
.nv.constant4:
        /*0000*/ 	.dword	_$_str
	.align		8
        /*0008*/ 	.dword	_$_str_$_2


//--------------------- .text.triton_poi_fused__native_batch_norm_legit_no_training_cat_relu_18 --------------------------
	.section	.text.triton_poi_fused__native_batch_norm_legit_no_training_cat_relu_18,"ax",@progbits
	.align	128
        .global         triton_poi_fused__native_batch_norm_legit_no_training_cat_relu_18
        .type           triton_poi_fused__native_batch_norm_legit_no_training_cat_relu_18,@function
        .size           triton_poi_fused__native_batch_norm_legit_no_training_cat_relu_18,(.L_x_1 - triton_poi_fused__native_batch_norm_legit_no_training_cat_relu_18)
        .other          triton_poi_fused__native_batch_norm_legit_no_training_cat_relu_18,@"STO_CUDA_ENTRY STV_DEFAULT"
triton_poi_fused__native_batch_norm_legit_no_training_cat_relu_18:
.text.triton_poi_fused__native_batch_norm_legit_no_training_cat_relu_18:
[----:B------:R-:W-:Y:S01]  /*0000*/  LDC R1, c[0x0][0x28] ;  /* 0x00000a00ff017b82 */ /* 0x000fe20000000800 */
[----:B------:R-:W1:Y:S07]  /*0010*/  S2R R0, SR_TID.X ;  /* 0x0000000000007919 */ /* 0x000e6e0000002100 */
[----:B------:R-:W2:Y:S01]  /*0020*/  LDC.64 R4, c[0x0][0x228] ;  /* 0x00008a00ff047b82 */ /* 0x000ea20000000a00 */
[----:B------:R-:W-:Y:S01]  /*0030*/  ULDC.64 UR4, c[0x0][0x208] ;  /* 0x0000820000047ab9 */ /* 0x000fe20000000a00 */
[----:B------:R-:W-:Y:S01]  /*0040*/  ULDC.64 UR6, c[0x0][0x218] ;  /* 0x0000860000067ab9 */ /* 0x000fe20000000a00 */
[----:B------:R-:W3:Y:S01]  /*0050*/  S2R R3, SR_CTAID.X ;  /* 0x0000000000037919 */ /* 0x000ee20000002500 */
[----:B-1----:R-:W-:-:S05]  /*0060*/  IMAD.SHL.U32 R0, R0, 0x2, RZ ;  /* 0x0000000200007824 */ /* 0x002fca00078e00ff */
[----:B------:R-:W-:-:S05]  /*0070*/  LOP3.LUT R0, R0, 0x1fe, RZ, 0xc0, !PT ;  /* 0x000001fe00007812 */ /* 0x000fca00078ec0ff */
[----:B---3--:R-:W-:-:S05]  /*0080*/  IMAD R0, R3, 0x200, R0 ;  /* 0x0000020003007824 */ /* 0x008fca00078e0200 */
[----:B------:R-:W-:-:S04]  /*0090*/  SHF.R.S32.HI R3, RZ, 0x1f, R0 ;  /* 0x0000001fff037819 */ /* 0x000fc80000011400 */
[----:B------:R-:W-:-:S04]  /*00a0*/  LEA.HI R8, R3, R0, RZ, 0x9 ;  /* 0x0000000003087211 */ /* 0x000fc800078f48ff */
[----:B------:R-:W-:-:S05]  /*00b0*/  SHF.R.S32.HI R6, RZ, 0x9, R8 ;  /* 0x00000009ff067819 */ /* 0x000fca0000011408 */
[----:B------:R-:W-:-:S05]  /*00c0*/  IMAD.HI R2, R6, 0x2e8ba2e9, RZ ;  /* 0x2e8ba2e906027827 */ /* 0x000fca00078e02ff */
[----:B------:R-:W-:-:S04]  /*00d0*/  SHF.R.U32.HI R3, RZ, 0x1f, R2 ;  /* 0x0000001fff037819 */ /* 0x000fc80000011602 */
[----:B------:R-:W-:-:S05]  /*00e0*/  LEA.HI.SX32 R3, R2, R3, 0x1c ;  /* 0x0000000302037211 */ /* 0x000fca00078fe2ff */
[----:B------:R-:W-:Y:S02]  /*00f0*/  IMAD R6, R3, -0x58, R6 ;  /* 0xffffffa803067824 */ /* 0x000fe400078e0206 */
[----:B------:R-:W-:Y:S01]  /*0100*/  IMAD.HI R10, R0, 0x2e8ba2e9, RZ ;  /* 0x2e8ba2e9000a7827 */ /* 0x000fe200078e02ff */
[----:B------:R-:W-:Y:S01]  /*0110*/  LOP3.LUT R9, R8, 0xfffffe00, RZ, 0xc0, !PT ;  /* 0xfffffe0008097812 */ /* 0x000fe200078ec0ff */
[----:B------:R-:W1:Y:S02]  /*0120*/  LDC.64 R2, c[0x0][0x210] ;  /* 0x00008400ff027b82 */ /* 0x000e640000000a00 */
[----:B--2---:R-:W-:-:S05]  /*0130*/  IMAD.WIDE R4, R6, 0x4, R4 ;  /* 0x0000000406047825 */ /* 0x004fca00078e0204 */
[----:B------:R2:W3:Y:S01]  /*0140*/  LDG.E.EL R7, desc[UR4][R4.64] ;  /* 0x0000000404077981 */ /* 0x0004e2000c2e1900 */
[----:B------:R-:W-:Y:S01]  /*0150*/  SHF.R.U32.HI R11, RZ, 0x1f, R10 ;  /* 0x0000001fff0b7819 */ /* 0x000fe2000001160a */
[----:B------:R-:W-:-:S03]  /*0160*/  IMAD.IADD R9, R0, 0x1, -R9 ;  /* 0x0000000100097824 */ /* 0x000fc600078e0a09 */
[----:B------:R-:W-:Y:S01]  /*0170*/  LEA.HI.SX32 R11, R10, R11, 0x13 ;  /* 0x0000000b0a0b7211 */ /* 0x000fe200078f9aff */
[----:B------:R-:W-:-:S04]  /*0180*/  IMAD.SHL.U32 R10, R6, 0x200, RZ ;  /* 0x00000200060a7824 */ /* 0x000fc800078e00ff */
[C---:B------:R-:W-:Y:S01]  /*0190*/  IMAD.SHL.U32 R12, R11.reuse, 0x2000, RZ ;  /* 0x000020000b0c7824 */ /* 0x040fe200078e00ff */
[----:B--2---:R-:W-:Y:S01]  /*01a0*/  SHF.R.S32.HI R4, RZ, 0x1f, R9 ;  /* 0x0000001fff047819 */ /* 0x004fe20000011409 */
[----:B------:R-:W-:-:S03]  /*01b0*/  IMAD R8, R11, -0xb000, R0 ;  /* 0xffff50000b087824 */ /* 0x000fc600078e0200 */
[----:B------:R-:W-:Y:S01]  /*01c0*/  IADD3 R5, P0, P1, R10, R9, R12 ;  /* 0x000000090a057210 */ /* 0x000fe2000791e00c */
[----:B------:R-:W-:Y:S01]  /*01d0*/  IMAD R17, R11, 0x9000, R8 ;  /* 0x000090000b117824 */ /* 0x000fe200078e0208 */
[----:B------:R-:W-:Y:S01]  /*01e0*/  SHF.R.S32.HI R13, RZ, 0x1f, R12 ;  /* 0x0000001fff0d7819 */ /* 0x000fe2000001140c */
[----:B------:R-:W2:Y:S01]  /*01f0*/  LDC.64 R8, c[0x0][0x220] ;  /* 0x00008800ff087b82 */ /* 0x000ea20000000a00 */
[----:B------:R-:W-:Y:S01]  /*0200*/  SHF.R.S32.HI R10, RZ, 0x1f, R10 ;  /* 0x0000001fff0a7819 */ /* 0x000fe2000001140a */
[----:B-1----:R-:W-:Y:S01]  /*0210*/  IMAD.WIDE R16, R17, 0x4, R2 ;  /* 0x0000000411107825 */ /* 0x002fe200078e0202 */
[----:B------:R-:W-:Y:S02]  /*0220*/  LEA R18, P2, R5, UR6, 0x2 ;  /* 0x0000000605127c11 */ /* 0x000fe4000f8410ff */
[----:B------:R-:W-:Y:S02]  /*0230*/  CS2R R2, SRZ ;  /* 0x0000000000027805 */ /* 0x000fe4000001ff00 */
[----:B------:R-:W-:-:S02]  /*0240*/  IADD3.X R4, R10, R4, R13, P0, P1 ;  /* 0x000000040a047210 */ /* 0x000fc400007e240d */
[C---:B------:R-:W-:Y:S01]  /*0250*/  ISETP.GE.AND P1, PT, R6.reuse, 0x48, PT ;  /* 0x000000480600780c */ /* 0x040fe20003f26270 */
[----:B------:R-:W1:Y:S01]  /*0260*/  LDC.64 R12, c[0x0][0x230] ;  /* 0x00008c00ff0c7b82 */ /* 0x000e620000000a00 */
[----:B------:R-:W-:Y:S02]  /*0270*/  ISETP.GT.AND P0, PT, R6, 0x47, PT ;  /* 0x000000470600780c */ /* 0x000fe40003f04270 */
[----:B------:R-:W-:-:S05]  /*0280*/  LEA.HI.X R19, R5, UR7, R4, 0x2, P2 ;  /* 0x0000000705137c11 */ /* 0x000fca00090f1404 */
[----:B------:R-:W4:Y:S01]  /*0290*/  LDC.64 R10, c[0x0][0x238] ;  /* 0x00008e00ff0a7b82 */ /* 0x000f220000000a00 */
[----:B------:R-:W-:-:S03]  /*02a0*/  CS2R R4, SRZ ;  /* 0x0000000000047805 */ /* 0x000fc6000001ff00 */
[----:B------:R-:W5:Y:S01]  /*02b0*/  @!P1 LDG.E.64 R2, desc[UR4][R16.64] ;  /* 0x0000000410029981 */ /* 0x000f62000c1e1b00 */
[----:B--2---:R-:W-:-:S03]  /*02c0*/  IMAD.WIDE R8, R6, 0x4, R8 ;  /* 0x0000000406087825 */ /* 0x004fc600078e0208 */
[----:B------:R-:W2:Y:S04]  /*02d0*/  @P0 LDG.E.64 R4, desc[UR4][R18.64+-0x24000] ;  /* 0xfdc0000412040981 */ /* 0x000ea8000c1e1b00 */
[----:B------:R1:W2:Y:S02]  /*02e0*/  LDG.E.EL R8, desc[UR4][R8.64] ;  /* 0x0000000408087981 */ /* 0x0002a4000c2e1900 */
[----:B-1----:R-:W-:-:S06]  /*02f0*/  IMAD.WIDE R12, R6, 0x4, R12 ;  /* 0x00000004060c7825 */ /* 0x002fcc00078e020c */
[----:B------:R-:W2:Y:S01]  /*0300*/  LDG.E.EL R12, desc[UR4][R12.64] ;  /* 0x000000040c0c7981 */ /* 0x000ea2000c2e1900 */
[----:B----4-:R-:W-:Y:S02]  /*0310*/  IMAD.WIDE R14, R6, 0x4, R10 ;  /* 0x00000004060e7825 */ /* 0x010fe400078e020a */
[----:B------:R-:W1:Y:S04]  /*0320*/  LDC.64 R10, c[0x0][0x240] ;  /* 0x00009000ff0a7b82 */ /* 0x000e680000000a00 */
[----:B------:R-:W4:Y:S01]  /*0330*/  LDG.E.EL R15, desc[UR4][R14.64] ;  /* 0x000000040e0f7981 */ /* 0x000f22000c2e1900 */
[----:B0-----:R-:W-:Y:S02]  /*0340*/  IMAD.MOV.U32 R9, RZ, RZ, 0x3e800000 ;  /* 0x3e800000ff097424 */ /* 0x001fe400078e00ff */
[----:B-1----:R-:W-:-:S04]  /*0350*/  IMAD.WIDE R10, R0, 0x4, R10 ;  /* 0x00000004000a7825 */ /* 0x002fc800078e020a */
[----:B---3--:R-:W-:Y:S02]  /*0360*/  FADD R20, R7, 9.9999997473787516356e-06 ;  /* 0x3727c5ac07147421 */ /* 0x008fe40000000000 */
[----:B------:R-:W0:Y:S02]  /*0370*/  LDC.64 R6, c[0x0][0x248] ;  /* 0x00009200ff067b82 */ /* 0x000e240000000a00 */
[----:B------:R-:W1:Y:S02]  /*0380*/  MUFU.SQRT R16, R20 ;  /* 0x0000001400107308 */ /* 0x000e640000002000 */
[C---:B-1----:R-:W-:Y:S02]  /*0390*/  FSETP.GT.AND P2, PT, R16.reuse, 8.50705917302346158658e+37, PT ;  /* 0x7e8000001000780b */ /* 0x042fe40003f44000 */
[----:B------:R-:W-:-:S11]  /*03a0*/  FSETP.GEU.AND P3, PT, R16, 1.175494350822287508e-38, PT ;  /* 0x008000001000780b */ /* 0x000fd60003f6e000 */
[----:B------:R-:W-:-:S04]  /*03b0*/  @P2 FMUL R16, R16, 0.25 ;  /* 0x3e80000010102820 */ /* 0x000fc80000400000 */
[----:B------:R-:W-:-:S06]  /*03c0*/  @!P3 FMUL R16, R16, 16777216 ;  /* 0x4b8000001010b820 */ /* 0x000fcc0000400000 */
[----:B------:R-:W1:Y:S01]  /*03d0*/  MUFU.RCP R16, R16 ;  /* 0x0000001000107308 */ /* 0x000e620000001000 */
[----:B------:R-:W-:Y:S02]  /*03e0*/  FSEL R9, R9, 1, P2 ;  /* 0x3f80000009097808 */ /* 0x000fe40001000000 */
[----:B-----5:R-:W-:Y:S02]  /*03f0*/  SEL R2, R2, RZ, !P1 ;  /* 0x000000ff02027207 */ /* 0x020fe40004800000 */
[----:B------:R-:W-:Y:S02]  /*0400*/  SEL R3, R3, RZ, !P1 ;  /* 0x000000ff03037207 */ /* 0x000fe40004800000 */
[----:B--2---:R-:W-:Y:S01]  /*0410*/  @P1 SEL R2, R4, RZ, P0 ;  /* 0x000000ff04021207 */ /* 0x004fe20000000000 */
[----:B------:R-:W-:Y:S01]  /*0420*/  @!P3 FMUL R9, R9, 16777216 ;  /* 0x4b8000000909b820 */ /* 0x000fe20000400000 */
[----:B------:R-:W-:-:S03]  /*0430*/  @P1 SEL R3, R5, RZ, P0 ;  /* 0x000000ff05031207 */ /* 0x000fc60000000000 */
[C---:B------:R-:W-:Y:S02]  /*0440*/  FADD R4, -R8.reuse, R2 ;  /* 0x0000000208047221 */ /* 0x040fe40000000100 */
[----:B------:R-:W-:Y:S01]  /*0450*/  FADD R8, -R8, R3 ;  /* 0x0000000308087221 */ /* 0x000fe20000000100 */
[----:B-1----:R-:W-:-:S04]  /*0460*/  FMUL R9, R16, R9 ;  /* 0x0000000910097220 */ /* 0x002fc80000400000 */
[-C--:B------:R-:W-:Y:S01]  /*0470*/  FMUL R4, R4, R9.reuse ;  /* 0x0000000904047220 */ /* 0x080fe20000400000 */
[----:B------:R-:W-:-:S03]  /*0480*/  FMUL R8, R8, R9 ;  /* 0x0000000908087220 */ /* 0x000fc60000400000 */
[C-C-:B----4-:R-:W-:Y:S01]  /*0490*/  FFMA R4, R12.reuse, R4, R15.reuse ;  /* 0x000000040c047223 */ /* 0x150fe2000000000f */
[----:B------:R-:W-:-:S04]  /*04a0*/  FFMA R8, R12, R8, R15 ;  /* 0x000000080c087223 */ /* 0x000fc8000000000f */
[----:B------:R-:W-:Y:S02]  /*04b0*/  FSETP.GEU.AND P0, PT, R4, RZ, PT ;  /* 0x000000ff0400720b */ /* 0x000fe40003f0e000 */
[----:B------:R-:W-:Y:S01]  /*04c0*/  FSETP.GEU.AND P1, PT, R8, RZ, PT ;  /* 0x000000ff0800720b */ /* 0x000fe20003f2e000 */
[----:B0-----:R-:W-:Y:S01]  /*04d0*/  IMAD.WIDE R6, R0, 0x4, R6 ;  /* 0x0000000400067825 */ /* 0x001fe200078e0206 */
[----:B------:R-:W-:Y:S02]  /*04e0*/  FSEL R4, R4, RZ, P0 ;  /* 0x000000ff04047208 */ /* 0x000fe40000000000 */
[----:B------:R-:W-:Y:S01]  /*04f0*/  FSEL R5, R8, RZ, P1 ;  /* 0x000000ff08057208 */ /* 0x000fe20000800000 */
[----:B------:R-:W-:Y:S04]  /*0500*/  STG.E.64 desc[UR4][R10.64], R2 ;  /* 0x000000020a007986 */ /* 0x000fe8000c101b04 */
[----:B------:R-:W-:Y:S01]  /*0510*/  STG.E.64 desc[UR4][R6.64], R4 ;  /* 0x0000000406007986 */ /* 0x000fe2000c101b04 */
[----:B------:R-:W-:Y:S05]  /*0520*/  EXIT ;  /* 0x000000000000794d */ /* 0x000fea0003800000 */
.L_x_0:
[----:B------:R-:W-:-:S00]  /*0530*/  BRA `(.L_x_0) ;  /* 0xfffffffc00fc7947 */ /* 0x000fc0000383ffff */
[----:B------:R-:W-:-:S00]  /*0540*/  NOP ;  /* 0x0000000000007918 */ /* 0x000fc00000000000 */
        /* <DEDUP_REMOVED lines=11> */
.L_x_1:


//--------------------- .nv.global.init           --------------------------
	.section	.nv.global.init,"aw",@progbits
.nv.global.init:
	.type		_$_str,@object
	.size		_$_str,(_$_str_$_2 - _$_str)
_$_str:
        /*0000*/ 	.byte	0x5f, 0x5f, 0x43, 0x55, 0x44, 0x41, 0x5f, 0x46, 0x54, 0x5a, 0x00
	.type		_$_str_$_2,@object
	.size		_$_str_$_2,(.L_1 - _$_str_$_2)
_$_str_$_2:
        /*000b*/ 	.byte	0x5f, 0x5f, 0x43, 0x55, 0x44, 0x41, 0x5f, 0x50, 0x52, 0x45, 0x43, 0x5f, 0x53, 0x51, 0x52, 0x54
        /*001b*/ 	.byte	0x00
.L_1:


//--------------------- .nv.constant0.triton_poi_fused__native_batch_norm_legit_no_training_cat_relu_18 --------------------------
	.section	.nv.constant0.triton_poi_fused__native_batch_norm_legit_no_training_cat_relu_18,"a",@progbits
	.sectionflags	@""
	.align	4
.nv.constant0.triton_poi_fused__native_batch_norm_legit_no_training_cat_relu_18:
	.zero		596
